//
// Generated by NVIDIA NVVM Compiler
//
// Compiler Build ID: CL-36424714
// Cuda compilation tools, release 13.0, V13.0.88
// Based on NVVM 20.0.0
//

.version 9.0
.target sm_100
.address_size 64

	// .globl	_Z8FindFreqPiiS_

.visible .entry _Z8FindFreqPiiS_(
	.param .u64 .ptr .align 1 _Z8FindFreqPiiS__param_0,
	.param .u32 _Z8FindFreqPiiS__param_1,
	.param .u64 .ptr .align 1 _Z8FindFreqPiiS__param_2
)
{
	.reg .pred 	%p<3>;
	.reg .b32 	%r<8>;
	.reg .b64 	%rd<7>;

	ld.param.u64 	%rd1, [_Z8FindFreqPiiS__param_0];
	ld.param.u32 	%r2, [_Z8FindFreqPiiS__param_1];
	ld.param.u64 	%rd2, [_Z8FindFreqPiiS__param_2];
	mov.u32 	%r3, %ctaid.x;
	mov.u32 	%r4, %ntid.x;
	mov.u32 	%r5, %tid.x;
	mad.lo.s32 	%r1, %r3, %r4, %r5;
	setp.gt.s32 	%p1, %r1, 1023;
	@%p1 bra 	$L__BB0_3;
	cvta.to.global.u64 	%rd3, %rd1;
	mul.wide.s32 	%rd4, %r1, 4;
	add.s64 	%rd5, %rd3, %rd4;
	ld.global.u32 	%r6, [%rd5];
	setp.ne.s32 	%p2, %r2, %r6;
	@%p2 bra 	$L__BB0_3;
	cvta.to.global.u64 	%rd6, %rd2;
	atom.global.add.u32 	%r7, [%rd6], 1;
$L__BB0_3:
	bar.sync 	0;
	ret;

}


// ===== COMPILED SASS (sm_100) =====

	.target	sm_100

	.elftype	@"ET_EXEC"


//--------------------- .note.nv.tkinfo           --------------------------
	.section	.note.nv.tkinfo,"",@"SHT_NOTE"
	.sectionflags	@"SHF_NOTE_NV_TKINFO"
	.tkinfo
        /*0018*/ 	.word	0x00000002
        /*0030*/ 	.string	""
        /*0030*/ 	.string	"ptxas"
        /*0030*/ 	.string	"Cuda compilation tools, release 13.0, V13.0.88"
        /*0030*/ 	.string	"Build cuda_13.0.r13.0/compiler.36424714_0"
        /*0030*/ 	.string	"-arch sm_100 -m 64 "



//--------------------- .note.nv.cuinfo           --------------------------
	.section	.note.nv.cuinfo,"",@"SHT_NOTE"
	.sectionflags	@"SHF_NOTE_NV_CUINFO"
        /*0018*/ 	.short	0x0002
        /*001a*/ 	.short	0x0064
        /*001c*/ 	.short	0x0082
	.zero		2


//--------------------- .nv.info                  --------------------------
	.section	.nv.info,"",@"SHT_CUDA_INFO"
	.align	4


	//----- nvinfo : EIATTR_REGCOUNT
	.align		4
        /*0000*/ 	.byte	0x04, 0x2f
        /*0002*/ 	.short	(.L_1 - .L_0)
	.align		4
.L_0:
        /*0004*/ 	.word	index@(_Z8FindFreqPiiS_)
        /*0008*/ 	.word	0x0000000a


	//----- nvinfo : EIATTR_FRAME_SIZE
	.align		4
.L_1:
        /*000c*/ 	.byte	0x04, 0x11
        /*000e*/ 	.short	(.L_3 - .L_2)
	.align		4
.L_2:
        /*0010*/ 	.word	index@(_Z8FindFreqPiiS_)
        /*0014*/ 	.word	0x00000000


	//----- nvinfo : EIATTR_MIN_STACK_SIZE
	.align		4
.L_3:
        /*0018*/ 	.byte	0x04, 0x12
        /*001a*/ 	.short	(.L_5 - .L_4)
	.align		4
.L_4:
        /*001c*/ 	.word	index@(_Z8FindFreqPiiS_)
        /*0020*/ 	.word	0x00000000
.L_5:


//--------------------- .nv.compat                --------------------------
	.section	.nv.compat,"",@"SHT_CUDA_COMPAT_INFO"
	.align	4
        /*0000*/ 	.byte	0x02, 0x09, 0x00, 0x00, 0x02, 0x02, 0x01, 0x00, 0x02, 0x05, 0x05, 0x00, 0x03, 0x07, 0x01, 0x01
        /*0010*/ 	.byte	0x02, 0x03, 0x00, 0x00, 0x02, 0x06, 0x01, 0x00, 0x04, 0x0b, 0x08, 0x00, 0x09, 0x00, 0x00, 0x00
        /*0020*/ 	.byte	0x00, 0x00, 0x00, 0x00


//--------------------- .nv.info._Z8FindFreqPiiS_ --------------------------
	.section	.nv.info._Z8FindFreqPiiS_,"",@"SHT_CUDA_INFO"
	.sectionflags	@""
	.align	4


	//----- nvinfo : EIATTR_CUDA_API_VERSION
	.align		4
        /*0000*/ 	.byte	0x04, 0x37
        /*0002*/ 	.short	(.L_7 - .L_6)
.L_6:
        /*0004*/ 	.word	0x00000082


	//----- nvinfo : EIATTR_KPARAM_INFO
	.align		4
.L_7:
        /*0008*/ 	.byte	0x04, 0x17
        /*000a*/ 	.short	(.L_9 - .L_8)
.L_8:
        /*000c*/ 	.word	0x00000000
        /*0010*/ 	.short	0x0002
        /*0012*/ 	.short	0x0010
        /*0014*/ 	.byte	0x00, 0xf5, 0x21, 0x00


	//----- nvinfo : EIATTR_KPARAM_INFO
	.align		4
.L_9:
        /*0018*/ 	.byte	0x04, 0x17
        /*001a*/ 	.short	(.L_11 - .L_10)
.L_10:
        /*001c*/ 	.word	0x00000000
        /*0020*/ 	.short	0x0001
        /*0022*/ 	.short	0x0008
        /*0024*/ 	.byte	0x00, 0xf0, 0x11, 0x00


	//----- nvinfo : EIATTR_KPARAM_INFO
	.align		4
.L_11:
        /*0028*/ 	.byte	0x04, 0x17
        /*002a*/ 	.short	(.L_13 - .L_12)
.L_12:
        /*002c*/ 	.word	0x00000000
        /*0030*/ 	.short	0x0000
        /*0032*/ 	.short	0x0000
        /*0034*/ 	.byte	0x00, 0xf5, 0x21, 0x00


	//----- nvinfo : EIATTR_SPARSE_MMA_MASK
	.align		4
.L_13:
        /*0038*/ 	.byte	0x03, 0x50
        /*003a*/ 	.short	0x0000


	//----- nvinfo : EIATTR_MAXREG_COUNT
	.align		4
        /*003c*/ 	.byte	0x03, 0x1b
        /*003e*/ 	.short	0x00ff


	//----- nvinfo : EIATTR_NUM_BARRIERS
	.align		4
        /*0040*/ 	.byte	0x02, 0x4c
        /*0042*/ 	.byte	0x01
	.zero		1


	//----- nvinfo : EIATTR_MERCURY_ISA_VERSION
	.align		4
        /*0044*/ 	.byte	0x03, 0x5f
        /*0046*/ 	.short	0x0101


	//----- nvinfo : EIATTR_INT_WARP_WIDE_INSTR_OFFSETS
	.align		4
        /*0048*/ 	.byte	0x04, 0x31
        /*004a*/ 	.short	(.L_15 - .L_14)


	//   ....[0]....
.L_14:
        /*004c*/ 	.word	0x00000120


	//----- nvinfo : EIATTR_VRC_CTA_INIT_COUNT
	.align		4
.L_15:
        /*0050*/ 	.byte	0x02, 0x4a
	.zero		1
	.zero		1


	//----- nvinfo : EIATTR_EXIT_INSTR_OFFSETS
	.align		4
        /*0054*/ 	.byte	0x04, 0x1c
        /*0056*/ 	.short	(.L_17 - .L_16)


	//   ....[0]....
.L_16:
        /*0058*/ 	.word	0x000001c0


	//----- nvinfo : EIATTR_CRS_STACK_SIZE
	.align		4
.L_17:
        /*005c*/ 	.byte	0x04, 0x1e
        /*005e*/ 	.short	(.L_19 - .L_18)
.L_18:
        /*0060*/ 	.word	0x00000000


	//----- nvinfo : EIATTR_CBANK_PARAM_SIZE
	.align		4
.L_19:
        /*0064*/ 	.byte	0x03, 0x19
        /*0066*/ 	.short	0x0018


	//----- nvinfo : EIATTR_PARAM_CBANK
	.align		4
        /*0068*/ 	.byte	0x04, 0x0a
        /*006a*/ 	.short	(.L_21 - .L_20)
	.align		4
.L_20:
        /*006c*/ 	.word	index@(.nv.constant0._Z8FindFreqPiiS_)
        /*0070*/ 	.short	0x0380
        /*0072*/ 	.short	0x0018


	//----- nvinfo : EIATTR_SW_WAR
	.align		4
.L_21:
        /*0074*/ 	.byte	0x04, 0x36
        /*0076*/ 	.short	(.L_23 - .L_22)
.L_22:
        /*0078*/ 	.word	0x00000008
.L_23:


//--------------------- .nv.callgraph             --------------------------
	.section	.nv.callgraph,"",@"SHT_CUDA_CALLGRAPH"
	.align	4
	.sectionentsize	8
	.align		4
        /*0000*/ 	.word	0x00000000
	.align		4
        /*0004*/ 	.word	0xffffffff
	.align		4
        /*0008*/ 	.word	0x00000000
	.align		4
        /*000c*/ 	.word	0xfffffffe
	.align		4
        /*0010*/ 	.word	0x00000000
	.align		4
        /*0014*/ 	.word	0xfffffffd
	.align		4
        /*0018*/ 	.word	0x00000000
	.align		4
        /*001c*/ 	.word	0xfffffffc


//--------------------- .text._Z8FindFreqPiiS_    --------------------------
	.section	.text._Z8FindFreqPiiS_,"ax",@progbits
	.align	128
        .global         _Z8FindFreqPiiS_
        .type           _Z8FindFreqPiiS_,@function
        .size           _Z8FindFreqPiiS_,(.L_x_3 - _Z8FindFreqPiiS_)
        .other          _Z8FindFreqPiiS_,@"STO_CUDA_ENTRY STV_DEFAULT"
_Z8FindFreqPiiS_:
.text._Z8FindFreqPiiS_:
[----:B------:R-:W-:Y:S01]  /*0000*/  LDC R1, c[0x0][0x37c] ;  /* 0x0000df00ff017b82 */ /* 0x000fe20000000800 */
[----:B------:R-:W0:Y:S07]  /*0010*/  S2R R0, SR_TID.X ;  /* 0x0000000000007919 */ /* 0x000e2e0000002100 */
[----:B------:R-:W0:Y:S01]  /*0020*/  S2UR UR4, SR_CTAID.X ;  /* 0x00000000000479c3 */ /* 0x000e220000002500 */
[----:B------:R-:W-:Y:S07]  /*0030*/  BSSY.RECONVERGENT B0, `(.L_x_0) ;  /* 0x0000017000007945 */ /* 0x000fee0003800200 */
[----:B------:R-:W0:Y:S02]  /*0040*/  LDC R5, c[0x0][0x360] ;  /* 0x0000d800ff057b82 */ /* 0x000e240000000800 */
[----:B0-----:R-:W-:-:S05]  /*0050*/  IMAD R5, R5, UR4, R0 ;  /* 0x0000000405057c24 */ /* 0x001fca000f8e0200 */
[----:B------:R-:W-:-:S13]  /*0060*/  ISETP.GT.AND P0, PT, R5, 0x3ff, PT ;  /* 0x000003ff0500780c */ /* 0x000fda0003f04270 */
[----:B------:R-:W-:Y:S05]  /*0070*/  @P0 BRA `(.L_x_1) ;  /* 0x0000000000480947 */ /* 0x000fea0003800000 */
[----:B------:R-:W0:Y:S08]  /*0080*/  LDC.64 R6, c[0x0][0x358] ;  /* 0x0000d600ff067b82 */ /* 0x000e300000000a00 */
[----:B------:R-:W1:Y:S01]  /*0090*/  LDC.64 R2, c[0x0][0x380] ;  /* 0x0000e000ff027b82 */ /* 0x000e620000000a00 */
[----:B0-----:R-:W-:Y:S02]  /*00a0*/  R2UR UR4, R6 ;  /* 0x00000000060472ca */ /* 0x001fe400000e0000 */
[----:B------:R-:W-:Y:S01]  /*00b0*/  R2UR UR5, R7 ;  /* 0x00000000070572ca */ /* 0x000fe200000e0000 */
[----:B-1----:R-:W-:-:S12]  /*00c0*/  IMAD.WIDE R2, R5, 0x4, R2 ;  /* 0x0000000405027825 */ /* 0x002fd800078e0202 */
[----:B------:R-:W2:Y:S01]  /*00d0*/  LDG.E R2, desc[UR4][R2.64] ;  /* 0x0000000402027981 */ /* 0x000ea2000c1e1900 */
[----:B------:R-:W2:Y:S02]  /*00e0*/  LDCU UR4, c[0x0][0x388] ;  /* 0x00007100ff0477ac */ /* 0x000ea40008000800 */
[----:B--2---:R-:W-:-:S13]  /*00f0*/  ISETP.NE.AND P0, PT, R2, UR4, PT ;  /* 0x0000000402007c0c */ /* 0x004fda000bf05270 */
[----:B------:R-:W-:Y:S05]  /*0100*/  @P0 BRA `(.L_x_1) ;  /* 0x0000000000240947 */ /* 0x000fea0003800000 */
[----:B------:R-:W0:Y:S01]  /*0110*/  S2R R0, SR_LANEID ;  /* 0x0000000000007919 */ /* 0x000e220000000000 */
[----:B------:R-:W-:Y:S01]  /*0120*/  VOTEU.ANY UR4, UPT, PT ;  /* 0x0000000000047886 */ /* 0x000fe200038e0100 */
[----:B------:R-:W1:Y:S01]  /*0130*/  LDC.64 R2, c[0x0][0x390] ;  /* 0x0000e400ff027b82 */ /* 0x000e620000000a00 */
[----:B------:R-:W-:Y:S02]  /*0140*/  UFLO.U32 UR5, UR4 ;  /* 0x00000004000572bd */ /* 0x000fe400080e0000 */
[----:B------:R-:W1:Y:S04]  /*0150*/  POPC R5, UR4 ;  /* 0x0000000400057d09 */ /* 0x000e680008000000 */
[----:B0-----:R-:W-:-:S13]  /*0160*/  ISETP.EQ.U32.AND P0, PT, R0, UR5, PT ;  /* 0x0000000500007c0c */ /* 0x001fda000bf02070 */
[----:B------:R-:W-:Y:S02]  /*0170*/  @P0 R2UR UR4, R6 ;  /* 0x00000000060402ca */ /* 0x000fe400000e0000 */
[----:B------:R-:W-:-:S13]  /*0180*/  @P0 R2UR UR5, R7 ;  /* 0x00000000070502ca */ /* 0x000fda00000e0000 */
[----:B-1----:R0:W-:Y:S02]  /*0190*/  @P0 REDG.E.ADD.STRONG.GPU desc[UR4][R2.64], R5 ;  /* 0x000000050200098e */ /* 0x0021e4000c12e104 */
.L_x_1:
[----:B------:R-:W-:Y:S05]  /*01a0*/  BSYNC.RECONVERGENT B0 ;  /* 0x0000000000007941 */ /* 0x000fea0003800200 */
.L_x_0:
[----:B------:R-:W-:Y:S06]  /*01b0*/  BAR.SYNC.DEFER_BLOCKING 0x0 ;  /* 0x0000000000007b1d */ /* 0x000fec0000010000 */
[----:B------:R-:W-:Y:S05]  /*01c0*/  EXIT ;  /* 0x000000000000794d */ /* 0x000fea0003800000 */
.L_x_2:
[----:B------:R-:W-:-:S00]  /*01d0*/  BRA `(.L_x_2) ;  /* 0xfffffffc00fc7947 */ /* 0x000fc0000383ffff */
[----:B------:R-:W-:-:S00]  /*01e0*/  NOP ;  /* 0x0000000000007918 */ /* 0x000fc00000000000 */
        /* <DEDUP_REMOVED lines=9> */
.L_x_3:


//--------------------- .nv.shared.reserved.0     --------------------------
	.section	.nv.shared.reserved.0,"aw",@nobits
	.weak		__nv_reservedSMEM_offset_0_alias
	.size		__nv_reservedSMEM_offset_0_alias, 0, 64
	.other		__nv_reservedSMEM_offset_0_alias,@"STO_CUDA_RESERVED_SHARED STV_DEFAULT"
__nv_reservedSMEM_offset_0_alias:
	.zero		0
	.zero		64


//--------------------- .nv.constant0._Z8FindFreqPiiS_ --------------------------
	.section	.nv.constant0._Z8FindFreqPiiS_,"a",@progbits
	.sectionflags	@""
	.align	4
.nv.constant0._Z8FindFreqPiiS_:
	.zero		920


//--------------------- SYMBOLS --------------------------

	.type		.nv.reservedSmem.offset0,@object
	.size		.nv.reservedSmem.offset0,0x4
